//
// Generated by NVIDIA NVVM Compiler
//
// Compiler Build ID: CL-36424714
// Cuda compilation tools, release 13.0, V13.0.88
// Based on NVVM 20.0.0
//

.version 9.0
.target sm_100
.address_size 64

	// .globl	_Z8sineFuncPfS_i
.global .align 4 .b8 __cudart_i2opi_f[24] = {65, 144, 67, 60, 153, 149, 98, 219, 192, 221, 52, 245, 209, 87, 39, 252, 41, 21, 68, 78, 110, 131, 249, 162};

.visible .entry _Z8sineFuncPfS_i(
	.param .u64 .ptr .align 1 _Z8sineFuncPfS_i_param_0,
	.param .u64 .ptr .align 1 _Z8sineFuncPfS_i_param_1,
	.param .u32 _Z8sineFuncPfS_i_param_2
)
{
	.local .align 4 .b8 	__local_depot0[28];
	.reg .b64 	%SP;
	.reg .b64 	%SPL;
	.reg .pred 	%p<9>;
	.reg .b32 	%r<44>;
	.reg .b32 	%f<28>;
	.reg .b64 	%rd<29>;
	.reg .b64 	%fd<3>;

	mov.u64 	%SPL, __local_depot0;
	ld.param.u64 	%rd10, [_Z8sineFuncPfS_i_param_0];
	ld.param.u64 	%rd9, [_Z8sineFuncPfS_i_param_1];
	cvta.to.global.u64 	%rd11, %rd10;
	add.u64 	%rd1, %SPL, 0;
	mov.u32 	%r16, %ntid.x;
	mov.u32 	%r17, %ctaid.x;
	mov.u32 	%r18, %tid.x;
	mad.lo.s32 	%r1, %r16, %r17, %r18;
	mul.wide.s32 	%rd13, %r1, 4;
	add.s64 	%rd14, %rd11, %rd13;
	ld.global.f32 	%f1, [%rd14];
	mul.f32 	%f7, %f1, 0f3F22F983;
	cvt.rni.s32.f32 	%r43, %f7;
	cvt.rn.f32.s32 	%f8, %r43;
	fma.rn.f32 	%f9, %f8, 0fBFC90FDA, %f1;
	fma.rn.f32 	%f10, %f8, 0fB3A22168, %f9;
	fma.rn.f32 	%f27, %f8, 0fA7C234C5, %f10;
	abs.f32 	%f3, %f1;
	setp.ltu.f32 	%p1, %f3, 0f47CE4780;
	@%p1 bra 	$L__BB0_8;
	setp.neu.f32 	%p2, %f3, 0f7F800000;
	@%p2 bra 	$L__BB0_3;
	mov.f32 	%f13, 0f00000000;
	mul.rn.f32 	%f27, %f1, %f13;
	mov.b32 	%r43, 0;
	bra.uni 	$L__BB0_8;
$L__BB0_3:
	mov.b32 	%r3, %f1;
	shl.b32 	%r20, %r3, 8;
	or.b32  	%r4, %r20, -2147483648;
	mov.b64 	%rd28, 0;
	mov.b32 	%r40, 0;
	mov.u64 	%rd26, __cudart_i2opi_f;
	mov.u64 	%rd27, %rd1;
$L__BB0_4:
	.pragma "nounroll";
	ld.global.nc.u32 	%r21, [%rd26];
	mad.wide.u32 	%rd17, %r21, %r4, %rd28;
	shr.u64 	%rd28, %rd17, 32;
	st.local.u32 	[%rd27], %rd17;
	add.s32 	%r40, %r40, 1;
	add.s64 	%rd27, %rd27, 4;
	add.s64 	%rd26, %rd26, 4;
	setp.ne.s32 	%p3, %r40, 6;
	@%p3 bra 	$L__BB0_4;
	shr.u32 	%r22, %r3, 23;
	st.local.u32 	[%rd1+24], %rd28;
	and.b32  	%r7, %r22, 31;
	and.b32  	%r23, %r22, 224;
	add.s32 	%r24, %r23, -128;
	shr.u32 	%r25, %r24, 5;
	mul.wide.u32 	%rd18, %r25, 4;
	sub.s64 	%rd8, %rd1, %rd18;
	ld.local.u32 	%r41, [%rd8+24];
	ld.local.u32 	%r42, [%rd8+20];
	setp.eq.s32 	%p4, %r7, 0;
	@%p4 bra 	$L__BB0_7;
	shf.l.wrap.b32 	%r41, %r42, %r41, %r7;
	ld.local.u32 	%r26, [%rd8+16];
	shf.l.wrap.b32 	%r42, %r26, %r42, %r7;
$L__BB0_7:
	shr.u32 	%r27, %r41, 30;
	shf.l.wrap.b32 	%r28, %r42, %r41, 2;
	shl.b32 	%r29, %r42, 2;
	shr.u32 	%r30, %r28, 31;
	add.s32 	%r31, %r30, %r27;
	neg.s32 	%r32, %r31;
	setp.lt.s32 	%p5, %r3, 0;
	selp.b32 	%r43, %r32, %r31, %p5;
	xor.b32  	%r33, %r28, %r3;
	shr.s32 	%r34, %r28, 31;
	xor.b32  	%r35, %r34, %r28;
	xor.b32  	%r36, %r34, %r29;
	cvt.u64.u32 	%rd19, %r35;
	shl.b64 	%rd20, %rd19, 32;
	cvt.u64.u32 	%rd21, %r36;
	or.b64  	%rd22, %rd20, %rd21;
	cvt.rn.f64.s64 	%fd1, %rd22;
	mul.f64 	%fd2, %fd1, 0d3BF921FB54442D19;
	cvt.rn.f32.f64 	%f11, %fd2;
	neg.f32 	%f12, %f11;
	setp.lt.s32 	%p6, %r33, 0;
	selp.f32 	%f27, %f12, %f11, %p6;
$L__BB0_8:
	cvta.to.global.u64 	%rd23, %rd9;
	mul.rn.f32 	%f14, %f27, %f27;
	and.b32  	%r38, %r43, 1;
	setp.eq.b32 	%p7, %r38, 1;
	selp.f32 	%f15, 0f3F800000, %f27, %p7;
	fma.rn.f32 	%f16, %f14, %f15, 0f00000000;
	fma.rn.f32 	%f17, %f14, 0f37CBAC00, 0fBAB607ED;
	selp.f32 	%f18, %f17, 0fB94D4153, %p7;
	selp.f32 	%f19, 0f3D2AAABB, 0f3C0885E4, %p7;
	fma.rn.f32 	%f20, %f18, %f14, %f19;
	selp.f32 	%f21, 0fBEFFFFFF, 0fBE2AAAA8, %p7;
	fma.rn.f32 	%f22, %f20, %f14, %f21;
	fma.rn.f32 	%f23, %f22, %f16, %f15;
	and.b32  	%r39, %r43, 2;
	setp.eq.s32 	%p8, %r39, 0;
	mov.f32 	%f24, 0f00000000;
	sub.f32 	%f25, %f24, %f23;
	selp.f32 	%f26, %f23, %f25, %p8;
	add.s64 	%rd25, %rd23, %rd13;
	st.global.f32 	[%rd25], %f26;
	ret;

}


// ===== COMPILED SASS (sm_100) =====

	.target	sm_100

	.elftype	@"ET_EXEC"


//--------------------- .note.nv.tkinfo           --------------------------
	.section	.note.nv.tkinfo,"",@"SHT_NOTE"
	.sectionflags	@"SHF_NOTE_NV_TKINFO"
	.tkinfo
        /*0018*/ 	.word	0x00000002
        /*0030*/ 	.string	""
        /*0030*/ 	.string	"ptxas"
        /*0030*/ 	.string	"Cuda compilation tools, release 13.0, V13.0.88"
        /*0030*/ 	.string	"Build cuda_13.0.r13.0/compiler.36424714_0"
        /*0030*/ 	.string	"-arch sm_100 -m 64 "



//--------------------- .note.nv.cuinfo           --------------------------
	.section	.note.nv.cuinfo,"",@"SHT_NOTE"
	.sectionflags	@"SHF_NOTE_NV_CUINFO"
        /*0018*/ 	.short	0x0002
        /*001a*/ 	.short	0x0064
        /*001c*/ 	.short	0x0082
	.zero		2


//--------------------- .nv.info                  --------------------------
	.section	.nv.info,"",@"SHT_CUDA_INFO"
	.align	4


	//----- nvinfo : EIATTR_REGCOUNT
	.align		4
        /*0000*/ 	.byte	0x04, 0x2f
        /*0002*/ 	.short	(.L_2 - .L_1)
	.align		4
.L_1:
        /*0004*/ 	.word	index@(_Z8sineFuncPfS_i)
        /*0008*/ 	.word	0x00000012


	//----- nvinfo : EIATTR_FRAME_SIZE
	.align		4
.L_2:
        /*000c*/ 	.byte	0x04, 0x11
        /*000e*/ 	.short	(.L_4 - .L_3)
	.align		4
.L_3:
        /*0010*/ 	.word	index@(_Z8sineFuncPfS_i)
        /*0014*/ 	.word	0x00000000


	//----- nvinfo : EIATTR_MIN_STACK_SIZE
	.align		4
.L_4:
        /*0018*/ 	.byte	0x04, 0x12
        /*001a*/ 	.short	(.L_6 - .L_5)
	.align		4
.L_5:
        /*001c*/ 	.word	index@(_Z8sineFuncPfS_i)
        /*0020*/ 	.word	0x00000000
.L_6:


//--------------------- .nv.compat                --------------------------
	.section	.nv.compat,"",@"SHT_CUDA_COMPAT_INFO"
	.align	4
        /*0000*/ 	.byte	0x02, 0x09, 0x00, 0x00, 0x02, 0x02, 0x01, 0x00, 0x02, 0x05, 0x05, 0x00, 0x03, 0x07, 0x01, 0x01
        /*0010*/ 	.byte	0x02, 0x03, 0x00, 0x00, 0x02, 0x06, 0x01, 0x00, 0x04, 0x0b, 0x08, 0x00, 0x01, 0x00, 0x00, 0x00
        /*0020*/ 	.byte	0x00, 0x00, 0x00, 0x00


//--------------------- .nv.info._Z8sineFuncPfS_i --------------------------
	.section	.nv.info._Z8sineFuncPfS_i,"",@"SHT_CUDA_INFO"
	.sectionflags	@""
	.align	4


	//----- nvinfo : EIATTR_CUDA_API_VERSION
	.align		4
        /*0000*/ 	.byte	0x04, 0x37
        /*0002*/ 	.short	(.L_8 - .L_7)
.L_7:
        /*0004*/ 	.word	0x00000082


	//----- nvinfo : EIATTR_KPARAM_INFO
	.align		4
.L_8:
        /*0008*/ 	.byte	0x04, 0x17
        /*000a*/ 	.short	(.L_10 - .L_9)
.L_9:
        /*000c*/ 	.word	0x00000000
        /*0010*/ 	.short	0x0002
        /*0012*/ 	.short	0x0010
        /*0014*/ 	.byte	0x00, 0xf0, 0x11, 0x00


	//----- nvinfo : EIATTR_KPARAM_INFO
	.align		4
.L_10:
        /*0018*/ 	.byte	0x04, 0x17
        /*001a*/ 	.short	(.L_12 - .L_11)
.L_11:
        /*001c*/ 	.word	0x00000000
        /*0020*/ 	.short	0x0001
        /*0022*/ 	.short	0x0008
        /*0024*/ 	.byte	0x00, 0xf5, 0x21, 0x00


	//----- nvinfo : EIATTR_KPARAM_INFO
	.align		4
.L_12:
        /*0028*/ 	.byte	0x04, 0x17
        /*002a*/ 	.short	(.L_14 - .L_13)
.L_13:
        /*002c*/ 	.word	0x00000000
        /*0030*/ 	.short	0x0000
        /*0032*/ 	.short	0x0000
        /*0034*/ 	.byte	0x00, 0xf5, 0x21, 0x00


	//----- nvinfo : EIATTR_SPARSE_MMA_MASK
	.align		4
.L_14:
        /*0038*/ 	.byte	0x03, 0x50
        /*003a*/ 	.short	0x0000


	//----- nvinfo : EIATTR_MAXREG_COUNT
	.align		4
        /*003c*/ 	.byte	0x03, 0x1b
        /*003e*/ 	.short	0x00ff


	//----- nvinfo : EIATTR_MERCURY_ISA_VERSION
	.align		4
        /*0040*/ 	.byte	0x03, 0x5f
        /*0042*/ 	.short	0x0101


	//----- nvinfo : EIATTR_VRC_CTA_INIT_COUNT
	.align		4
        /*0044*/ 	.byte	0x02, 0x4a
	.zero		1
	.zero		1


	//----- nvinfo : EIATTR_EXIT_INSTR_OFFSETS
	.align		4
        /*0048*/ 	.byte	0x04, 0x1c
        /*004a*/ 	.short	(.L_16 - .L_15)


	//   ....[0]....
.L_15:
        /*004c*/ 	.word	0x00000870


	//----- nvinfo : EIATTR_CRS_STACK_SIZE
	.align		4
.L_16:
        /*0050*/ 	.byte	0x04, 0x1e
        /*0052*/ 	.short	(.L_18 - .L_17)
.L_17:
        /*0054*/ 	.word	0x00000000


	//----- nvinfo : EIATTR_CBANK_PARAM_SIZE
	.align		4
.L_18:
        /*0058*/ 	.byte	0x03, 0x19
        /*005a*/ 	.short	0x0014


	//----- nvinfo : EIATTR_PARAM_CBANK
	.align		4
        /*005c*/ 	.byte	0x04, 0x0a
        /*005e*/ 	.short	(.L_20 - .L_19)
	.align		4
.L_19:
        /*0060*/ 	.word	index@(.nv.constant0._Z8sineFuncPfS_i)
        /*0064*/ 	.short	0x0380
        /*0066*/ 	.short	0x0014


	//----- nvinfo : EIATTR_SW_WAR
	.align		4
.L_20:
        /*0068*/ 	.byte	0x04, 0x36
        /*006a*/ 	.short	(.L_22 - .L_21)
.L_21:
        /*006c*/ 	.word	0x00000008
.L_22:


//--------------------- .nv.callgraph             --------------------------
	.section	.nv.callgraph,"",@"SHT_CUDA_CALLGRAPH"
	.align	4
	.sectionentsize	8
	.align		4
        /*0000*/ 	.word	0x00000000
	.align		4
        /*0004*/ 	.word	0xffffffff
	.align		4
        /*0008*/ 	.word	0x00000000
	.align		4
        /*000c*/ 	.word	0xfffffffe
	.align		4
        /*0010*/ 	.word	0x00000000
	.align		4
        /*0014*/ 	.word	0xfffffffd
	.align		4
        /*0018*/ 	.word	0x00000000
	.align		4
        /*001c*/ 	.word	0xfffffffc


//--------------------- .nv.constant4             --------------------------
	.section	.nv.constant4,"a",@progbits
	.align	8
	.align		8
.nv.constant4:
        /*0000*/ 	.dword	__cudart_i2opi_f


//--------------------- .text._Z8sineFuncPfS_i    --------------------------
	.section	.text._Z8sineFuncPfS_i,"ax",@progbits
	.align	128
        .global         _Z8sineFuncPfS_i
        .type           _Z8sineFuncPfS_i,@function
        .size           _Z8sineFuncPfS_i,(.L_x_6 - _Z8sineFuncPfS_i)
        .other          _Z8sineFuncPfS_i,@"STO_CUDA_ENTRY STV_DEFAULT"
_Z8sineFuncPfS_i:
.text._Z8sineFuncPfS_i:
[----:B------:R-:W-:Y:S01]  /*0000*/  LDC R1, c[0x0][0x37c] ;  /* 0x0000df00ff017b82 */ /* 0x000fe20000000800 */
[----:B------:R-:W0:Y:S07]  /*0010*/  S2R R2, SR_CTAID.X ;  /* 0x0000000000027919 */ /* 0x000e2e0000002500 */
[----:B------:R-:W1:Y:S01]  /*0020*/  LDC.64 R4, c[0x0][0x380] ;  /* 0x0000e000ff047b82 */ /* 0x000e620000000a00 */
[----:B------:R-:W0:Y:S01]  /*0030*/  LDCU UR4, c[0x0][0x360] ;  /* 0x00006c00ff0477ac */ /* 0x000e220008000800 */
[----:B------:R-:W0:Y:S01]  /*0040*/  S2R R3, SR_TID.X ;  /* 0x0000000000037919 */ /* 0x000e220000002100 */
[----:B------:R-:W2:Y:S01]  /*0050*/  LDCU.64 UR6, c[0x0][0x358] ;  /* 0x00006b00ff0677ac */ /* 0x000ea20008000a00 */
[----:B0-----:R-:W-:-:S04]  /*0060*/  IMAD R2, R2, UR4, R3 ;  /* 0x0000000402027c24 */ /* 0x001fc8000f8e0203 */
[----:B-1----:R-:W-:-:S05]  /*0070*/  IMAD.WIDE R4, R2, 0x4, R4 ;  /* 0x0000000402047825 */ /* 0x002fca00078e0204 */
[----:B--2---:R-:W2:Y:S01]  /*0080*/  LDG.E R0, desc[UR6][R4.64] ;  /* 0x0000000604007981 */ /* 0x004ea2000c1e1900 */
[----:B------:R-:W-:Y:S01]  /*0090*/  BSSY.RECONVERGENT B0, `(.L_x_0) ;  /* 0x0000069000007945 */ /* 0x000fe20003800200 */
[C---:B--2---:R-:W-:Y:S01]  /*00a0*/  FMUL R3, R0.reuse, 0.63661974668502807617 ;  /* 0x3f22f98300037820 */ /* 0x044fe20000400000 */
[----:B------:R-:W-:-:S05]  /*00b0*/  FSETP.GE.AND P0, PT, |R0|, 105615, PT ;  /* 0x47ce47800000780b */ /* 0x000fca0003f06200 */
[----:B------:R-:W0:Y:S02]  /*00c0*/  F2I.NTZ R3, R3 ;  /* 0x0000000300037305 */ /* 0x000e240000203100 */
[----:B0-----:R-:W-:-:S05]  /*00d0*/  I2FP.F32.S32 R7, R3 ;  /* 0x0000000300077245 */ /* 0x001fca0000201400 */
[----:B------:R-:W-:-:S04]  /*00e0*/  FFMA R6, R7, -1.5707962512969970703, R0 ;  /* 0xbfc90fda07067823 */ /* 0x000fc80000000000 */
[----:B------:R-:W-:-:S04]  /*00f0*/  FFMA R6, R7, -7.5497894158615963534e-08, R6 ;  /* 0xb3a2216807067823 */ /* 0x000fc80000000006 */
[----:B------:R-:W-:Y:S01]  /*0100*/  FFMA R6, R7, -5.3903029534742383927e-15, R6 ;  /* 0xa7c234c507067823 */ /* 0x000fe20000000006 */
[----:B------:R-:W-:Y:S06]  /*0110*/  @!P0 BRA `(.L_x_1) ;  /* 0x0000000400808947 */ /* 0x000fec0003800000 */
[----:B------:R-:W-:-:S13]  /*0120*/  FSETP.NEU.AND P0, PT, |R0|, +INF , PT ;  /* 0x7f8000000000780b */ /* 0x000fda0003f0d200 */
[----:B------:R-:W-:Y:S01]  /*0130*/  @!P0 FMUL R6, RZ, R0 ;  /* 0x00000000ff068220 */ /* 0x000fe20000400000 */
[----:B------:R-:W-:Y:S01]  /*0140*/  @!P0 IMAD.MOV.U32 R3, RZ, RZ, RZ ;  /* 0x000000ffff038224 */ /* 0x000fe200078e00ff */
[----:B------:R-:W-:Y:S06]  /*0150*/  @!P0 BRA `(.L_x_1) ;  /* 0x0000000400708947 */ /* 0x000fec0003800000 */
[----:B------:R-:W-:Y:S01]  /*0160*/  IMAD.SHL.U32 R3, R0, 0x100, RZ ;  /* 0x0000010000037824 */ /* 0x000fe200078e00ff */
[----:B------:R-:W0:Y:S01]  /*0170*/  LDCU.64 UR8, c[0x4][URZ] ;  /* 0x01000000ff0877ac */ /* 0x000e220008000a00 */
[----:B------:R-:W-:Y:S02]  /*0180*/  IMAD.MOV.U32 R11, RZ, RZ, RZ ;  /* 0x000000ffff0b7224 */ /* 0x000fe400078e00ff */
[----:B------:R-:W-:Y:S01]  /*0190*/  IMAD.MOV.U32 R8, RZ, RZ, RZ ;  /* 0x000000ffff087224 */ /* 0x000fe200078e00ff */
[----:B------:R-:W-:Y:S01]  /*01a0*/  LOP3.LUT R3, R3, 0x80000000, RZ, 0xfc, !PT ;  /* 0x8000000003037812 */ /* 0x000fe200078efcff */
[----:B------:R-:W-:Y:S01]  /*01b0*/  UMOV UR5, URZ ;  /* 0x000000ff00057c82 */ /* 0x000fe20008000000 */
[----:B------:R-:W-:-:S05]  /*01c0*/  UMOV UR4, URZ ;  /* 0x000000ff00047c82 */ /* 0x000fca0008000000 */
.L_x_2:
[----:B0-----:R-:W-:Y:S01]  /*01d0*/  IMAD.U32 R6, RZ, RZ, UR8 ;  /* 0x00000008ff067e24 */ /* 0x001fe2000f8e00ff */
[----:B------:R-:W-:-:S05]  /*01e0*/  MOV R7, UR9 ;  /* 0x0000000900077c02 */ /* 0x000fca0008000f00 */
[----:B------:R-:W2:Y:S01]  /*01f0*/  LDG.E.CONSTANT R4, desc[UR6][R6.64] ;  /* 0x0000000606047981 */ /* 0x000ea2000c1e9900 */
[----:B------:R-:W-:Y:S01]  /*0200*/  UIADD3 UR4, UPT, UPT, UR4, 0x1, URZ ;  /* 0x0000000104047890 */ /* 0x000fe2000fffe0ff */
[C---:B------:R-:W-:Y:S01]  /*0210*/  ISETP.EQ.AND P0, PT, R8.reuse, RZ, PT ;  /* 0x000000ff0800720c */ /* 0x040fe20003f02270 */
[----:B------:R-:W-:Y:S01]  /*0220*/  UIADD3 UR8, UP1, UPT, UR8, 0x4, URZ ;  /* 0x0000000408087890 */ /* 0x000fe2000ff3e0ff */
[C---:B------:R-:W-:Y:S01]  /*0230*/  ISETP.EQ.AND P1, PT, R8.reuse, 0x4, PT ;  /* 0x000000040800780c */ /* 0x040fe20003f22270 */
[----:B------:R-:W-:Y:S01]  /*0240*/  UISETP.NE.AND UP0, UPT, UR4, 0x6, UPT ;  /* 0x000000060400788c */ /* 0x000fe2000bf05270 */
[C---:B------:R-:W-:Y:S01]  /*0250*/  ISETP.EQ.AND P2, PT, R8.reuse, 0x8, PT ;  /* 0x000000080800780c */ /* 0x040fe20003f42270 */
[----:B------:R-:W-:Y:S01]  /*0260*/  UIADD3.X UR9, UPT, UPT, URZ, UR9, URZ, UP1, !UPT ;  /* 0x00000009ff097290 */ /* 0x000fe20008ffe4ff */
[C---:B------:R-:W-:Y:S02]  /*0270*/  ISETP.EQ.AND P3, PT, R8.reuse, 0xc, PT ;  /* 0x0000000c0800780c */ /* 0x040fe40003f62270 */
[----:B------:R-:W-:-:S02]  /*0280*/  ISETP.EQ.AND P4, PT, R8, 0x10, PT ;  /* 0x000000100800780c */ /* 0x000fc40003f82270 */
[C---:B------:R-:W-:Y:S01]  /*0290*/  ISETP.EQ.AND P5, PT, R8.reuse, 0x14, PT ;  /* 0x000000140800780c */ /* 0x040fe20003fa2270 */
[----:B------:R-:W-:Y:S02]  /*02a0*/  VIADD R8, R8, 0x4 ;  /* 0x0000000408087836 */ /* 0x000fe40000000000 */
[----:B--2---:R-:W-:-:S03]  /*02b0*/  IMAD.WIDE.U32 R4, R4, R3, RZ ;  /* 0x0000000304047225 */ /* 0x004fc600078e00ff */
[----:B------:R-:W-:-:S04]  /*02c0*/  IADD3 R4, P6, PT, R4, R11, RZ ;  /* 0x0000000b04047210 */ /* 0x000fc80007fde0ff */
[----:B------:R-:W-:Y:S01]  /*02d0*/  IADD3.X R11, PT, PT, R5, UR5, RZ, P6, !PT ;  /* 0x00000005050b7c10 */ /* 0x000fe2000b7fe4ff */
[--C-:B------:R-:W-:Y:S01]  /*02e0*/  @P0 IMAD.MOV.U32 R9, RZ, RZ, R4.reuse ;  /* 0x000000ffff090224 */ /* 0x100fe200078e0004 */
[----:B------:R-:W-:Y:S01]  /*02f0*/  @P4 MOV R14, R4 ;  /* 0x00000004000e4202 */ /* 0x000fe20000000f00 */
[--C-:B------:R-:W-:Y:S02]  /*0300*/  @P1 IMAD.MOV.U32 R10, RZ, RZ, R4.reuse ;  /* 0x000000ffff0a1224 */ /* 0x100fe400078e0004 */
[--C-:B------:R-:W-:Y:S02]  /*0310*/  @P2 IMAD.MOV.U32 R12, RZ, RZ, R4.reuse ;  /* 0x000000ffff0c2224 */ /* 0x100fe400078e0004 */
[--C-:B------:R-:W-:Y:S02]  /*0320*/  @P3 IMAD.MOV.U32 R13, RZ, RZ, R4.reuse ;  /* 0x000000ffff0d3224 */ /* 0x100fe400078e0004 */
[----:B------:R-:W-:Y:S01]  /*0330*/  @P5 IMAD.MOV.U32 R15, RZ, RZ, R4 ;  /* 0x000000ffff0f5224 */ /* 0x000fe200078e0004 */
[----:B------:R-:W-:Y:S06]  /*0340*/  BRA.U UP0, `(.L_x_2) ;  /* 0xfffffffd00a07547 */ /* 0x000fec000b83ffff */
[----:B------:R-:W-:Y:S01]  /*0350*/  SHF.R.U32.HI R3, RZ, 0x17, R0 ;  /* 0x00000017ff037819 */ /* 0x000fe20000011600 */
[----:B------:R-:W-:Y:S03]  /*0360*/  BSSY.RECONVERGENT B1, `(.L_x_3) ;  /* 0x0000029000017945 */ /* 0x000fe60003800200 */
[C---:B------:R-:W-:Y:S02]  /*0370*/  LOP3.LUT R4, R3.reuse, 0xe0, RZ, 0xc0, !PT ;  /* 0x000000e003047812 */ /* 0x040fe400078ec0ff */
[----:B------:R-:W-:-:S03]  /*0380*/  LOP3.LUT P6, RZ, R3, 0x1f, RZ, 0xc0, !PT ;  /* 0x0000001f03ff7812 */ /* 0x000fc600078cc0ff */
[----:B------:R-:W-:-:S05]  /*0390*/  VIADD R4, R4, 0xffffff80 ;  /* 0xffffff8004047836 */ /* 0x000fca0000000000 */
[----:B------:R-:W-:-:S05]  /*03a0*/  SHF.R.U32.HI R4, RZ, 0x5, R4 ;  /* 0x00000005ff047819 */ /* 0x000fca0000011604 */
[----:B------:R-:W-:-:S05]  /*03b0*/  IMAD.U32 R6, R4, -0x4, RZ ;  /* 0xfffffffc04067824 */ /* 0x000fca00078e00ff */
[C---:B------:R-:W-:Y:S02]  /*03c0*/  ISETP.EQ.AND P3, PT, R6.reuse, -0x18, PT ;  /* 0xffffffe80600780c */ /* 0x040fe40003f62270 */
[C---:B------:R-:W-:Y:S02]  /*03d0*/  ISETP.EQ.AND P4, PT, R6.reuse, -0x14, PT ;  /* 0xffffffec0600780c */ /* 0x040fe40003f82270 */
[C---:B------:R-:W-:Y:S02]  /*03e0*/  ISETP.EQ.AND P2, PT, R6.reuse, -0x10, PT ;  /* 0xfffffff00600780c */ /* 0x040fe40003f42270 */
[C---:B------:R-:W-:Y:S02]  /*03f0*/  ISETP.EQ.AND P1, PT, R6.reuse, -0xc, PT ;  /* 0xfffffff40600780c */ /* 0x040fe40003f22270 */
[C---:B------:R-:W-:Y:S02]  /*0400*/  ISETP.EQ.AND P0, PT, R6.reuse, -0x8, PT ;  /* 0xfffffff80600780c */ /* 0x040fe40003f02270 */
[----:B------:R-:W-:-:S03]  /*0410*/  ISETP.EQ.AND P5, PT, R6, RZ, PT ;  /* 0x000000ff0600720c */ /* 0x000fc60003fa2270 */
[----:B------:R-:W-:Y:S02]  /*0420*/  @P3 MOV R4, R9 ;  /* 0x0000000900043202 */ /* 0x000fe40000000f00 */
[C---:B------:R-:W-:Y:S01]  /*0430*/  ISETP.EQ.AND P3, PT, R6.reuse, -0x4, PT ;  /* 0xfffffffc0600780c */ /* 0x040fe20003f62270 */
[----:B------:R-:W-:Y:S02]  /*0440*/  @P4 IMAD.MOV.U32 R5, RZ, RZ, R9 ;  /* 0x000000ffff054224 */ /* 0x000fe400078e0009 */
[----:B------:R-:W-:Y:S01]  /*0450*/  @P4 IMAD.MOV.U32 R4, RZ, RZ, R10 ;  /* 0x000000ffff044224 */ /* 0x000fe200078e000a */
[----:B------:R-:W-:Y:S01]  /*0460*/  ISETP.EQ.AND P4, PT, R6, 0x4, PT ;  /* 0x000000040600780c */ /* 0x000fe20003f82270 */
[----:B------:R-:W-:Y:S02]  /*0470*/  @P2 IMAD.MOV.U32 R4, RZ, RZ, R12 ;  /* 0x000000ffff042224 */ /* 0x000fe400078e000c */
[----:B------:R-:W-:Y:S02]  /*0480*/  @P1 IMAD.MOV.U32 R4, RZ, RZ, R13 ;  /* 0x000000ffff041224 */ /* 0x000fe400078e000d */
[----:B------:R-:W-:-:S02]  /*0490*/  @P0 IMAD.MOV.U32 R4, RZ, RZ, R14 ;  /* 0x000000ffff040224 */ /* 0x000fc400078e000e */
[----:B------:R-:W-:Y:S01]  /*04a0*/  @P2 IMAD.MOV.U32 R5, RZ, RZ, R10 ;  /* 0x000000ffff052224 */ /* 0x000fe200078e000a */
[----:B------:R-:W-:Y:S01]  /*04b0*/  @P1 MOV R5, R12 ;  /* 0x0000000c00051202 */ /* 0x000fe20000000f00 */
[----:B------:R-:W-:Y:S01]  /*04c0*/  @P0 IMAD.MOV.U32 R5, RZ, RZ, R13 ;  /* 0x000000ffff050224 */ /* 0x000fe200078e000d */
[----:B------:R-:W-:Y:S01]  /*04d0*/  @P3 MOV R4, R15 ;  /* 0x0000000f00043202 */ /* 0x000fe20000000f00 */
[----:B------:R-:W-:Y:S02]  /*04e0*/  @P5 IMAD.MOV.U32 R4, RZ, RZ, R11 ;  /* 0x000000ffff045224 */ /* 0x000fe400078e000b */
[----:B------:R-:W-:Y:S02]  /*04f0*/  @P3 IMAD.MOV.U32 R5, RZ, RZ, R14 ;  /* 0x000000ffff053224 */ /* 0x000fe400078e000e */
[----:B------:R-:W-:Y:S02]  /*0500*/  @P5 IMAD.MOV.U32 R5, RZ, RZ, R15 ;  /* 0x000000ffff055224 */ /* 0x000fe400078e000f */
[----:B------:R-:W-:-:S02]  /*0510*/  @P4 IMAD.MOV.U32 R5, RZ, RZ, R11 ;  /* 0x000000ffff054224 */ /* 0x000fc400078e000b */
[----:B------:R-:W-:Y:S01]  /*0520*/  IMAD.MOV.U32 R8, RZ, RZ, R4 ;  /* 0x000000ffff087224 */ /* 0x000fe200078e0004 */
[----:B------:R-:W-:Y:S06]  /*0530*/  @!P6 BRA `(.L_x_4) ;  /* 0x00000000002ce947 */ /* 0x000fec0003800000 */
[----:B------:R-:W-:Y:S01]  /*0540*/  @P2 MOV R4, R9 ;  /* 0x0000000900042202 */ /* 0x000fe20000000f00 */
[----:B------:R-:W-:Y:S01]  /*0550*/  @P1 IMAD.MOV.U32 R4, RZ, RZ, R10 ;  /* 0x000000ffff041224 */ /* 0x000fe200078e000a */
[----:B------:R-:W-:Y:S01]  /*0560*/  LOP3.LUT R3, R3, 0x1f, RZ, 0xc0, !PT ;  /* 0x0000001f03037812 */ /* 0x000fe200078ec0ff */
[----:B------:R-:W-:Y:S01]  /*0570*/  @P0 IMAD.MOV.U32 R4, RZ, RZ, R12 ;  /* 0x000000ffff040224 */ /* 0x000fe200078e000c */
[----:B------:R-:W-:Y:S01]  /*0580*/  ISETP.EQ.AND P0, PT, R6, 0x8, PT ;  /* 0x000000080600780c */ /* 0x000fe20003f02270 */
[----:B------:R-:W-:Y:S01]  /*0590*/  @P3 IMAD.MOV.U32 R4, RZ, RZ, R13 ;  /* 0x000000ffff043224 */ /* 0x000fe200078e000d */
[----:B------:R-:W-:Y:S01]  /*05a0*/  SHF.L.W.U32.HI R8, R5, R3, R8 ;  /* 0x0000000305087219 */ /* 0x000fe20000010e08 */
[----:B------:R-:W-:Y:S01]  /*05b0*/  @P5 IMAD.MOV.U32 R4, RZ, RZ, R14 ;  /* 0x000000ffff045224 */ /* 0x000fe200078e000e */
[----:B------:R-:W-:-:S09]  /*05c0*/  @P4 MOV R4, R15 ;  /* 0x0000000f00044202 */ /* 0x000fd20000000f00 */
[----:B------:R-:W-:-:S05]  /*05d0*/  @P0 IMAD.MOV.U32 R4, RZ, RZ, R11 ;  /* 0x000000ffff040224 */ /* 0x000fca00078e000b */
[----:B------:R-:W-:-:S07]  /*05e0*/  SHF.L.W.U32.HI R5, R4, R3, R5 ;  /* 0x0000000304057219 */ /* 0x000fce0000010e05 */
.L_x_4:
[----:B------:R-:W-:Y:S05]  /*05f0*/  BSYNC.RECONVERGENT B1 ;  /* 0x0000000000017941 */ /* 0x000fea0003800200 */
.L_x_3:
[C---:B------:R-:W-:Y:S01]  /*0600*/  SHF.L.W.U32.HI R9, R5.reuse, 0x2, R8 ;  /* 0x0000000205097819 */ /* 0x040fe20000010e08 */
[----:B------:R-:W-:Y:S01]  /*0610*/  IMAD.SHL.U32 R5, R5, 0x4, RZ ;  /* 0x0000000405057824 */ /* 0x000fe200078e00ff */
[----:B------:R-:W-:Y:S01]  /*0620*/  UMOV UR4, 0x54442d19 ;  /* 0x54442d1900047882 */ /* 0x000fe20000000000 */
[----:B------:R-:W-:Y:S01]  /*0630*/  UMOV UR5, 0x3bf921fb ;  /* 0x3bf921fb00057882 */ /* 0x000fe20000000000 */
[----:B------:R-:W-:Y:S02]  /*0640*/  SHF.R.S32.HI R4, RZ, 0x1f, R9 ;  /* 0x0000001fff047819 */ /* 0x000fe40000011409 */
[----:B------:R-:W-:Y:S02]  /*0650*/  ISETP.GE.AND P0, PT, R0, RZ, PT ;  /* 0x000000ff0000720c */ /* 0x000fe40003f06270 */
[C---:B------:R-:W-:Y:S02]  /*0660*/  LOP3.LUT R6, R4.reuse, R5, RZ, 0x3c, !PT ;  /* 0x0000000504067212 */ /* 0x040fe400078e3cff */
[----:B------:R-:W-:-:S02]  /*0670*/  LOP3.LUT R7, R4, R9, RZ, 0x3c, !PT ;  /* 0x0000000904077212 */ /* 0x000fc400078e3cff */
[----:B------:R-:W-:Y:S02]  /*0680*/  SHF.R.U32.HI R3, RZ, 0x1e, R8 ;  /* 0x0000001eff037819 */ /* 0x000fe40000011608 */
[----:B------:R-:W0:Y:S01]  /*0690*/  I2F.F64.S64 R4, R6 ;  /* 0x0000000600047312 */ /* 0x000e220000301c00 */
[C---:B------:R-:W-:Y:S02]  /*06a0*/  LOP3.LUT R0, R9.reuse, R0, RZ, 0x3c, !PT ;  /* 0x0000000009007212 */ /* 0x040fe400078e3cff */
[----:B------:R-:W-:Y:S02]  /*06b0*/  LEA.HI R3, R9, R3, RZ, 0x1 ;  /* 0x0000000309037211 */ /* 0x000fe400078f08ff */
[----:B------:R-:W-:-:S03]  /*06c0*/  ISETP.GE.AND P1, PT, R0, RZ, PT ;  /* 0x000000ff0000720c */ /* 0x000fc60003f26270 */
[----:B------:R-:W-:-:S04]  /*06d0*/  IMAD.MOV R0, RZ, RZ, -R3 ;  /* 0x000000ffff007224 */ /* 0x000fc800078e0a03 */
[----:B------:R-:W-:Y:S01]  /*06e0*/  @!P0 IMAD.MOV.U32 R3, RZ, RZ, R0 ;  /* 0x000000ffff038224 */ /* 0x000fe200078e0000 */
[----:B0-----:R-:W-:-:S10]  /*06f0*/  DMUL R4, R4, UR4 ;  /* 0x0000000404047c28 */ /* 0x001fd40008000000 */
[----:B------:R-:W0:Y:S02]  /*0700*/  F2F.F32.F64 R4, R4 ;  /* 0x0000000400047310 */ /* 0x000e240000301000 */
[----:B0-----:R-:W-:-:S07]  /*0710*/  FSEL R6, -R4, R4, !P1 ;  /* 0x0000000404067208 */ /* 0x001fce0004800100 */
.L_x_1:
[----:B------:R-:W-:Y:S05]  /*0720*/  BSYNC.RECONVERGENT B0 ;  /* 0x0000000000007941 */ /* 0x000fea0003800200 */
.L_x_0:
[----:B------:R-:W-:Y:S01]  /*0730*/  MOV R0, 0x37cbac00 ;  /* 0x37cbac0000007802 */ /* 0x000fe20000000f00 */
[----:B------:R-:W-:Y:S01]  /*0740*/  FMUL R7, R6, R6 ;  /* 0x0000000606077220 */ /* 0x000fe20000400000 */
[----:B------:R-:W-:Y:S01]  /*0750*/  LOP3.LUT R8, R3, 0x1, RZ, 0xc0, !PT ;  /* 0x0000000103087812 */ /* 0x000fe200078ec0ff */
[----:B------:R-:W0:Y:S01]  /*0760*/  LDC.64 R4, c[0x0][0x388] ;  /* 0x0000e200ff047b82 */ /* 0x000e220000000a00 */
[----:B------:R-:W-:Y:S02]  /*0770*/  IMAD.MOV.U32 R9, RZ, RZ, 0x3effffff ;  /* 0x3effffffff097424 */ /* 0x000fe400078e00ff */
[----:B------:R-:W-:Y:S01]  /*0780*/  FFMA R0, R7, R0, -0.0013887860113754868507 ;  /* 0xbab607ed07007423 */ /* 0x000fe20000000000 */
[----:B------:R-:W-:Y:S01]  /*0790*/  ISETP.NE.U32.AND P0, PT, R8, 0x1, PT ;  /* 0x000000010800780c */ /* 0x000fe20003f05070 */
[----:B------:R-:W-:Y:S01]  /*07a0*/  IMAD.MOV.U32 R8, RZ, RZ, 0x3d2aaabb ;  /* 0x3d2aaabbff087424 */ /* 0x000fe200078e00ff */
[----:B------:R-:W-:Y:S02]  /*07b0*/  LOP3.LUT P1, RZ, R3, 0x2, RZ, 0xc0, !PT ;  /* 0x0000000203ff7812 */ /* 0x000fe4000782c0ff */
[----:B------:R-:W-:-:S02]  /*07c0*/  FSEL R0, R0, -0.00019574658654164522886, !P0 ;  /* 0xb94d415300007808 */ /* 0x000fc40004000000 */
[----:B------:R-:W-:Y:S02]  /*07d0*/  FSEL R8, R8, 0.0083327032625675201416, !P0 ;  /* 0x3c0885e408087808 */ /* 0x000fe40004000000 */
[----:B------:R-:W-:-:S03]  /*07e0*/  FSEL R3, -R9, -0.16666662693023681641, !P0 ;  /* 0xbe2aaaa809037808 */ /* 0x000fc60004000100 */
[----:B------:R-:W-:Y:S01]  /*07f0*/  FFMA R8, R7, R0, R8 ;  /* 0x0000000007087223 */ /* 0x000fe20000000008 */
[----:B------:R-:W-:-:S03]  /*0800*/  FSEL R0, R6, 1, P0 ;  /* 0x3f80000006007808 */ /* 0x000fc60000000000 */
[C---:B------:R-:W-:Y:S02]  /*0810*/  FFMA R3, R7.reuse, R8, R3 ;  /* 0x0000000807037223 */ /* 0x040fe40000000003 */
[----:B------:R-:W-:-:S04]  /*0820*/  FFMA R7, R7, R0, RZ ;  /* 0x0000000007077223 */ /* 0x000fc800000000ff */
[----:B------:R-:W-:Y:S01]  /*0830*/  FFMA R3, R7, R3, R0 ;  /* 0x0000000307037223 */ /* 0x000fe20000000000 */
[----:B0-----:R-:W-:-:S04]  /*0840*/  IMAD.WIDE R4, R2, 0x4, R4 ;  /* 0x0000000402047825 */ /* 0x001fc800078e0204 */
[----:B------:R-:W-:-:S05]  /*0850*/  @P1 FADD R3, RZ, -R3 ;  /* 0x80000003ff031221 */ /* 0x000fca0000000000 */
[----:B------:R-:W-:Y:S01]  /*0860*/  STG.E desc[UR6][R4.64], R3 ;  /* 0x0000000304007986 */ /* 0x000fe2000c101906 */
[----:B------:R-:W-:Y:S05]  /*0870*/  EXIT ;  /* 0x000000000000794d */ /* 0x000fea0003800000 */
.L_x_5:
[----:B------:R-:W-:-:S00]  /*0880*/  BRA `(.L_x_5) ;  /* 0xfffffffc00fc7947 */ /* 0x000fc0000383ffff */
[----:B------:R-:W-:-:S00]  /*0890*/  NOP ;  /* 0x0000000000007918 */ /* 0x000fc00000000000 */
        /* <DEDUP_REMOVED lines=14> */
.L_x_6:


//--------------------- .nv.global.init           --------------------------
	.section	.nv.global.init,"aw",@progbits
	.align	4
.nv.global.init:
	.type		__cudart_i2opi_f,@object
	.size		__cudart_i2opi_f,(.L_0 - __cudart_i2opi_f)
__cudart_i2opi_f:
        /*0000*/ 	.byte	0x41, 0x90, 0x43, 0x3c, 0x99, 0x95, 0x62, 0xdb, 0xc0, 0xdd, 0x34, 0xf5, 0xd1, 0x57, 0x27, 0xfc
        /*0010*/ 	.byte	0x29, 0x15, 0x44, 0x4e, 0x6e, 0x83, 0xf9, 0xa2
.L_0:


//--------------------- .nv.shared.reserved.0     --------------------------
	.section	.nv.shared.reserved.0,"aw",@nobits
	.weak		__nv_reservedSMEM_offset_0_alias
	.size		__nv_reservedSMEM_offset_0_alias, 0, 64
	.other		__nv_reservedSMEM_offset_0_alias,@"STO_CUDA_RESERVED_SHARED STV_DEFAULT"
__nv_reservedSMEM_offset_0_alias:
	.zero		0
	.zero		64


//--------------------- .nv.constant0._Z8sineFuncPfS_i --------------------------
	.section	.nv.constant0._Z8sineFuncPfS_i,"a",@progbits
	.sectionflags	@""
	.align	4
.nv.constant0._Z8sineFuncPfS_i:
	.zero		916


//--------------------- SYMBOLS --------------------------

	.type		.nv.reservedSmem.offset0,@object
	.size		.nv.reservedSmem.offset0,0x4
